//
// Generated by NVIDIA NVVM Compiler
//
// Compiler Build ID: CL-36424714
// Cuda compilation tools, release 13.0, V13.0.88
// Based on NVVM 20.0.0
//

.version 9.0
.target sm_100
.address_size 64

	// .globl	_Z9matrixMulPdS_S_iii

.visible .entry _Z9matrixMulPdS_S_iii(
	.param .u64 .ptr .align 1 _Z9matrixMulPdS_S_iii_param_0,
	.param .u64 .ptr .align 1 _Z9matrixMulPdS_S_iii_param_1,
	.param .u64 .ptr .align 1 _Z9matrixMulPdS_S_iii_param_2,
	.param .u32 _Z9matrixMulPdS_S_iii_param_3,
	.param .u32 _Z9matrixMulPdS_S_iii_param_4,
	.param .u32 _Z9matrixMulPdS_S_iii_param_5
)
{
	.reg .pred 	%p<14>;
	.reg .b32 	%r<46>;
	.reg .b64 	%rd<40>;
	.reg .b64 	%fd<55>;

	ld.param.u64 	%rd6, [_Z9matrixMulPdS_S_iii_param_0];
	ld.param.u64 	%rd7, [_Z9matrixMulPdS_S_iii_param_1];
	ld.param.u64 	%rd5, [_Z9matrixMulPdS_S_iii_param_2];
	ld.param.u32 	%r22, [_Z9matrixMulPdS_S_iii_param_3];
	ld.param.u32 	%r23, [_Z9matrixMulPdS_S_iii_param_4];
	ld.param.u32 	%r21, [_Z9matrixMulPdS_S_iii_param_5];
	cvta.to.global.u64 	%rd1, %rd6;
	cvta.to.global.u64 	%rd2, %rd7;
	mov.u32 	%r24, %ctaid.x;
	mov.u32 	%r25, %ntid.x;
	mov.u32 	%r26, %tid.x;
	mad.lo.s32 	%r1, %r24, %r25, %r26;
	mov.u32 	%r27, %ctaid.y;
	mov.u32 	%r28, %ntid.y;
	mov.u32 	%r29, %tid.y;
	mad.lo.s32 	%r30, %r27, %r28, %r29;
	setp.ge.s32 	%p1, %r1, %r23;
	setp.ge.s32 	%p2, %r30, %r22;
	or.pred  	%p3, %p1, %p2;
	setp.lt.s32 	%p4, %r21, 1;
	or.pred  	%p5, %p3, %p4;
	@%p5 bra 	$L__BB0_12;
	cvta.to.global.u64 	%rd8, %rd5;
	mul.lo.s32 	%r3, %r21, %r1;
	mad.lo.s32 	%r32, %r22, %r1, %r30;
	mul.wide.s32 	%rd9, %r32, 8;
	add.s64 	%rd3, %rd8, %rd9;
	ld.global.f64 	%fd52, [%rd3];
	and.b32  	%r4, %r21, 7;
	setp.lt.u32 	%p6, %r21, 8;
	mov.b32 	%r44, 0;
	@%p6 bra 	$L__BB0_4;
	and.b32  	%r44, %r21, 2147483640;
	neg.s32 	%r42, %r44;
	shl.b32 	%r7, %r22, 3;
	add.s64 	%rd4, %rd1, 32;
	mul.wide.s32 	%rd14, %r22, 8;
	mov.u32 	%r40, %r3;
	mov.u32 	%r41, %r30;
$L__BB0_3:
	.pragma "nounroll";
	mul.wide.s32 	%rd10, %r40, 8;
	add.s64 	%rd11, %rd4, %rd10;
	mul.wide.s32 	%rd12, %r41, 8;
	add.s64 	%rd13, %rd2, %rd12;
	ld.global.f64 	%fd9, [%rd13];
	ld.global.f64 	%fd10, [%rd11+-32];
	fma.rn.f64 	%fd11, %fd9, %fd10, %fd52;
	st.global.f64 	[%rd3], %fd11;
	add.s64 	%rd15, %rd13, %rd14;
	ld.global.f64 	%fd12, [%rd15];
	ld.global.f64 	%fd13, [%rd11+-24];
	fma.rn.f64 	%fd14, %fd12, %fd13, %fd11;
	st.global.f64 	[%rd3], %fd14;
	add.s64 	%rd16, %rd15, %rd14;
	ld.global.f64 	%fd15, [%rd16];
	ld.global.f64 	%fd16, [%rd11+-16];
	fma.rn.f64 	%fd17, %fd15, %fd16, %fd14;
	st.global.f64 	[%rd3], %fd17;
	add.s64 	%rd17, %rd16, %rd14;
	ld.global.f64 	%fd18, [%rd17];
	ld.global.f64 	%fd19, [%rd11+-8];
	fma.rn.f64 	%fd20, %fd18, %fd19, %fd17;
	st.global.f64 	[%rd3], %fd20;
	add.s64 	%rd18, %rd17, %rd14;
	ld.global.f64 	%fd21, [%rd18];
	ld.global.f64 	%fd22, [%rd11];
	fma.rn.f64 	%fd23, %fd21, %fd22, %fd20;
	st.global.f64 	[%rd3], %fd23;
	add.s64 	%rd19, %rd18, %rd14;
	ld.global.f64 	%fd24, [%rd19];
	ld.global.f64 	%fd25, [%rd11+8];
	fma.rn.f64 	%fd26, %fd24, %fd25, %fd23;
	st.global.f64 	[%rd3], %fd26;
	add.s64 	%rd20, %rd19, %rd14;
	ld.global.f64 	%fd27, [%rd20];
	ld.global.f64 	%fd28, [%rd11+16];
	fma.rn.f64 	%fd29, %fd27, %fd28, %fd26;
	st.global.f64 	[%rd3], %fd29;
	add.s64 	%rd21, %rd20, %rd14;
	ld.global.f64 	%fd30, [%rd21];
	ld.global.f64 	%fd31, [%rd11+24];
	fma.rn.f64 	%fd52, %fd30, %fd31, %fd29;
	st.global.f64 	[%rd3], %fd52;
	add.s32 	%r42, %r42, 8;
	add.s32 	%r41, %r41, %r7;
	add.s32 	%r40, %r40, 8;
	setp.ne.s32 	%p7, %r42, 0;
	@%p7 bra 	$L__BB0_3;
$L__BB0_4:
	setp.eq.s32 	%p8, %r4, 0;
	@%p8 bra 	$L__BB0_12;
	and.b32  	%r15, %r21, 3;
	setp.lt.u32 	%p9, %r4, 4;
	@%p9 bra 	$L__BB0_7;
	mad.lo.s32 	%r33, %r44, %r22, %r30;
	mul.wide.s32 	%rd22, %r33, 8;
	add.s64 	%rd23, %rd2, %rd22;
	ld.global.f64 	%fd32, [%rd23];
	add.s32 	%r34, %r44, %r3;
	mul.wide.s32 	%rd24, %r34, 8;
	add.s64 	%rd25, %rd1, %rd24;
	ld.global.f64 	%fd33, [%rd25];
	fma.rn.f64 	%fd34, %fd32, %fd33, %fd52;
	st.global.f64 	[%rd3], %fd34;
	mul.wide.s32 	%rd26, %r22, 8;
	add.s64 	%rd27, %rd23, %rd26;
	ld.global.f64 	%fd35, [%rd27];
	ld.global.f64 	%fd36, [%rd25+8];
	fma.rn.f64 	%fd37, %fd35, %fd36, %fd34;
	st.global.f64 	[%rd3], %fd37;
	add.s64 	%rd28, %rd27, %rd26;
	ld.global.f64 	%fd38, [%rd28];
	ld.global.f64 	%fd39, [%rd25+16];
	fma.rn.f64 	%fd40, %fd38, %fd39, %fd37;
	st.global.f64 	[%rd3], %fd40;
	add.s64 	%rd29, %rd28, %rd26;
	ld.global.f64 	%fd41, [%rd29];
	ld.global.f64 	%fd42, [%rd25+24];
	fma.rn.f64 	%fd52, %fd41, %fd42, %fd40;
	st.global.f64 	[%rd3], %fd52;
	add.s32 	%r44, %r44, 4;
$L__BB0_7:
	setp.eq.s32 	%p10, %r15, 0;
	@%p10 bra 	$L__BB0_12;
	setp.eq.s32 	%p11, %r15, 1;
	@%p11 bra 	$L__BB0_10;
	mad.lo.s32 	%r35, %r44, %r22, %r30;
	mul.wide.s32 	%rd30, %r35, 8;
	add.s64 	%rd31, %rd2, %rd30;
	ld.global.f64 	%fd43, [%rd31];
	add.s32 	%r36, %r44, %r3;
	mul.wide.s32 	%rd32, %r36, 8;
	add.s64 	%rd33, %rd1, %rd32;
	ld.global.f64 	%fd44, [%rd33];
	fma.rn.f64 	%fd45, %fd43, %fd44, %fd52;
	st.global.f64 	[%rd3], %fd45;
	mul.wide.s32 	%rd34, %r22, 8;
	add.s64 	%rd35, %rd31, %rd34;
	ld.global.f64 	%fd46, [%rd35];
	ld.global.f64 	%fd47, [%rd33+8];
	fma.rn.f64 	%fd52, %fd46, %fd47, %fd45;
	st.global.f64 	[%rd3], %fd52;
	add.s32 	%r44, %r44, 2;
$L__BB0_10:
	and.b32  	%r37, %r21, 1;
	setp.eq.b32 	%p12, %r37, 1;
	not.pred 	%p13, %p12;
	@%p13 bra 	$L__BB0_12;
	mad.lo.s32 	%r38, %r44, %r22, %r30;
	mul.wide.s32 	%rd36, %r38, 8;
	add.s64 	%rd37, %rd2, %rd36;
	ld.global.f64 	%fd48, [%rd37];
	add.s32 	%r39, %r44, %r3;
	mul.wide.s32 	%rd38, %r39, 8;
	add.s64 	%rd39, %rd1, %rd38;
	ld.global.f64 	%fd49, [%rd39];
	fma.rn.f64 	%fd50, %fd48, %fd49, %fd52;
	st.global.f64 	[%rd3], %fd50;
$L__BB0_12:
	ret;

}


// ===== COMPILED SASS (sm_100) =====

	.target	sm_100

	.elftype	@"ET_EXEC"


//--------------------- .note.nv.tkinfo           --------------------------
	.section	.note.nv.tkinfo,"",@"SHT_NOTE"
	.sectionflags	@"SHF_NOTE_NV_TKINFO"
	.tkinfo
        /*0018*/ 	.word	0x00000002
        /*0030*/ 	.string	""
        /*0030*/ 	.string	"ptxas"
        /*0030*/ 	.string	"Cuda compilation tools, release 13.0, V13.0.88"
        /*0030*/ 	.string	"Build cuda_13.0.r13.0/compiler.36424714_0"
        /*0030*/ 	.string	"-arch sm_100 -m 64 "



//--------------------- .note.nv.cuinfo           --------------------------
	.section	.note.nv.cuinfo,"",@"SHT_NOTE"
	.sectionflags	@"SHF_NOTE_NV_CUINFO"
        /*0018*/ 	.short	0x0002
        /*001a*/ 	.short	0x0064
        /*001c*/ 	.short	0x0082
	.zero		2


//--------------------- .nv.info                  --------------------------
	.section	.nv.info,"",@"SHT_CUDA_INFO"
	.align	4


	//----- nvinfo : EIATTR_REGCOUNT
	.align		4
        /*0000*/ 	.byte	0x04, 0x2f
        /*0002*/ 	.short	(.L_1 - .L_0)
	.align		4
.L_0:
        /*0004*/ 	.word	index@(_Z9matrixMulPdS_S_iii)
        /*0008*/ 	.word	0x0000001e


	//----- nvinfo : EIATTR_FRAME_SIZE
	.align		4
.L_1:
        /*000c*/ 	.byte	0x04, 0x11
        /*000e*/ 	.short	(.L_3 - .L_2)
	.align		4
.L_2:
        /*0010*/ 	.word	index@(_Z9matrixMulPdS_S_iii)
        /*0014*/ 	.word	0x00000000


	//----- nvinfo : EIATTR_MIN_STACK_SIZE
	.align		4
.L_3:
        /*0018*/ 	.byte	0x04, 0x12
        /*001a*/ 	.short	(.L_5 - .L_4)
	.align		4
.L_4:
        /*001c*/ 	.word	index@(_Z9matrixMulPdS_S_iii)
        /*0020*/ 	.word	0x00000000
.L_5:


//--------------------- .nv.compat                --------------------------
	.section	.nv.compat,"",@"SHT_CUDA_COMPAT_INFO"
	.align	4
        /*0000*/ 	.byte	0x02, 0x09, 0x00, 0x00, 0x02, 0x02, 0x01, 0x00, 0x02, 0x05, 0x05, 0x00, 0x03, 0x07, 0x01, 0x01
        /*0010*/ 	.byte	0x02, 0x03, 0x00, 0x00, 0x02, 0x06, 0x01, 0x00, 0x04, 0x0b, 0x08, 0x00, 0x01, 0x00, 0x00, 0x00
        /*0020*/ 	.byte	0x00, 0x00, 0x00, 0x00


//--------------------- .nv.info._Z9matrixMulPdS_S_iii --------------------------
	.section	.nv.info._Z9matrixMulPdS_S_iii,"",@"SHT_CUDA_INFO"
	.sectionflags	@""
	.align	4


	//----- nvinfo : EIATTR_CUDA_API_VERSION
	.align		4
        /*0000*/ 	.byte	0x04, 0x37
        /*0002*/ 	.short	(.L_7 - .L_6)
.L_6:
        /*0004*/ 	.word	0x00000082


	//----- nvinfo : EIATTR_KPARAM_INFO
	.align		4
.L_7:
        /*0008*/ 	.byte	0x04, 0x17
        /*000a*/ 	.short	(.L_9 - .L_8)
.L_8:
        /*000c*/ 	.word	0x00000000
        /*0010*/ 	.short	0x0005
        /*0012*/ 	.short	0x0020
        /*0014*/ 	.byte	0x00, 0xf0, 0x11, 0x00


	//----- nvinfo : EIATTR_KPARAM_INFO
	.align		4
.L_9:
        /*0018*/ 	.byte	0x04, 0x17
        /*001a*/ 	.short	(.L_11 - .L_10)
.L_10:
        /*001c*/ 	.word	0x00000000
        /*0020*/ 	.short	0x0004
        /*0022*/ 	.short	0x001c
        /*0024*/ 	.byte	0x00, 0xf0, 0x11, 0x00


	//----- nvinfo : EIATTR_KPARAM_INFO
	.align		4
.L_11:
        /*0028*/ 	.byte	0x04, 0x17
        /*002a*/ 	.short	(.L_13 - .L_12)
.L_12:
        /*002c*/ 	.word	0x00000000
        /*0030*/ 	.short	0x0003
        /*0032*/ 	.short	0x0018
        /*0034*/ 	.byte	0x00, 0xf0, 0x11, 0x00


	//----- nvinfo : EIATTR_KPARAM_INFO
	.align		4
.L_13:
        /*0038*/ 	.byte	0x04, 0x17
        /*003a*/ 	.short	(.L_15 - .L_14)
.L_14:
        /*003c*/ 	.word	0x00000000
        /*0040*/ 	.short	0x0002
        /*0042*/ 	.short	0x0010
        /*0044*/ 	.byte	0x00, 0xf5, 0x21, 0x00


	//----- nvinfo : EIATTR_KPARAM_INFO
	.align		4
.L_15:
        /*0048*/ 	.byte	0x04, 0x17
        /*004a*/ 	.short	(.L_17 - .L_16)
.L_16:
        /*004c*/ 	.word	0x00000000
        /*0050*/ 	.short	0x0001
        /*0052*/ 	.short	0x0008
        /*0054*/ 	.byte	0x00, 0xf5, 0x21, 0x00


	//----- nvinfo : EIATTR_KPARAM_INFO
	.align		4
.L_17:
        /*0058*/ 	.byte	0x04, 0x17
        /*005a*/ 	.short	(.L_19 - .L_18)
.L_18:
        /*005c*/ 	.word	0x00000000
        /*0060*/ 	.short	0x0000
        /*0062*/ 	.short	0x0000
        /*0064*/ 	.byte	0x00, 0xf5, 0x21, 0x00


	//----- nvinfo : EIATTR_SPARSE_MMA_MASK
	.align		4
.L_19:
        /*0068*/ 	.byte	0x03, 0x50
        /*006a*/ 	.short	0x0000


	//----- nvinfo : EIATTR_MAXREG_COUNT
	.align		4
        /*006c*/ 	.byte	0x03, 0x1b
        /*006e*/ 	.short	0x00ff


	//----- nvinfo : EIATTR_MERCURY_ISA_VERSION
	.align		4
        /*0070*/ 	.byte	0x03, 0x5f
        /*0072*/ 	.short	0x0101


	//----- nvinfo : EIATTR_VRC_CTA_INIT_COUNT
	.align		4
        /*0074*/ 	.byte	0x02, 0x4a
	.zero		1
	.zero		1


	//----- nvinfo : EIATTR_EXIT_INSTR_OFFSETS
	.align		4
        /*0078*/ 	.byte	0x04, 0x1c
        /*007a*/ 	.short	(.L_21 - .L_20)


	//   ....[0]....
.L_20:
        /*007c*/ 	.word	0x000000e0


	//   ....[1]....
        /*0080*/ 	.word	0x00000520


	//   ....[2]....
        /*0084*/ 	.word	0x00000710


	//   ....[3]....
        /*0088*/ 	.word	0x00000860


	//   ....[4]....
        /*008c*/ 	.word	0x00000910


	//----- nvinfo : EIATTR_CBANK_PARAM_SIZE
	.align		4
.L_21:
        /*0090*/ 	.byte	0x03, 0x19
        /*0092*/ 	.short	0x0024


	//----- nvinfo : EIATTR_PARAM_CBANK
	.align		4
        /*0094*/ 	.byte	0x04, 0x0a
        /*0096*/ 	.short	(.L_23 - .L_22)
	.align		4
.L_22:
        /*0098*/ 	.word	index@(.nv.constant0._Z9matrixMulPdS_S_iii)
        /*009c*/ 	.short	0x0380
        /*009e*/ 	.short	0x0024


	//----- nvinfo : EIATTR_SW_WAR
	.align		4
.L_23:
        /*00a0*/ 	.byte	0x04, 0x36
        /*00a2*/ 	.short	(.L_25 - .L_24)
.L_24:
        /*00a4*/ 	.word	0x00000008
.L_25:


//--------------------- .nv.callgraph             --------------------------
	.section	.nv.callgraph,"",@"SHT_CUDA_CALLGRAPH"
	.align	4
	.sectionentsize	8
	.align		4
        /*0000*/ 	.word	0x00000000
	.align		4
        /*0004*/ 	.word	0xffffffff
	.align		4
        /*0008*/ 	.word	0x00000000
	.align		4
        /*000c*/ 	.word	0xfffffffe
	.align		4
        /*0010*/ 	.word	0x00000000
	.align		4
        /*0014*/ 	.word	0xfffffffd
	.align		4
        /*0018*/ 	.word	0x00000000
	.align		4
        /*001c*/ 	.word	0xfffffffc


//--------------------- .text._Z9matrixMulPdS_S_iii --------------------------
	.section	.text._Z9matrixMulPdS_S_iii,"ax",@progbits
	.align	128
        .global         _Z9matrixMulPdS_S_iii
        .type           _Z9matrixMulPdS_S_iii,@function
        .size           _Z9matrixMulPdS_S_iii,(.L_x_5 - _Z9matrixMulPdS_S_iii)
        .other          _Z9matrixMulPdS_S_iii,@"STO_CUDA_ENTRY STV_DEFAULT"
_Z9matrixMulPdS_S_iii:
.text._Z9matrixMulPdS_S_iii:
[----:B------:R-:W-:Y:S01]  /*0000*/  LDC R1, c[0x0][0x37c] ;  /* 0x0000df00ff017b82 */ /* 0x000fe20000000800 */
[----:B------:R-:W0:Y:S07]  /*0010*/  S2R R2, SR_TID.Y ;  /* 0x0000000000027919 */ /* 0x000e2e0000002200 */
[----:B------:R-:W1:Y:S01]  /*0020*/  LDC R6, c[0x0][0x360] ;  /* 0x0000d800ff067b82 */ /* 0x000e620000000800 */
[----:B------:R-:W1:Y:S07]  /*0030*/  S2R R7, SR_TID.X ;  /* 0x0000000000077919 */ /* 0x000e6e0000002100 */
[----:B------:R-:W0:Y:S08]  /*0040*/  S2UR UR5, SR_CTAID.Y ;  /* 0x00000000000579c3 */ /* 0x000e300000002600 */
[----:B------:R-:W0:Y:S08]  /*0050*/  LDC R3, c[0x0][0x364] ;  /* 0x0000d900ff037b82 */ /* 0x000e300000000800 */
[----:B------:R-:W1:Y:S08]  /*0060*/  S2UR UR4, SR_CTAID.X ;  /* 0x00000000000479c3 */ /* 0x000e700000002500 */
[----:B------:R-:W2:Y:S08]  /*0070*/  LDC.64 R4, c[0x0][0x398] ;  /* 0x0000e600ff047b82 */ /* 0x000eb00000000a00 */
[----:B------:R-:W3:Y:S01]  /*0080*/  LDC R0, c[0x0][0x3a0] ;  /* 0x0000e800ff007b82 */ /* 0x000ee20000000800 */
[----:B0-----:R-:W-:-:S02]  /*0090*/  IMAD R3, R3, UR5, R2 ;  /* 0x0000000503037c24 */ /* 0x001fc4000f8e0202 */
[----:B-1----:R-:W-:-:S03]  /*00a0*/  IMAD R6, R6, UR4, R7 ;  /* 0x0000000406067c24 */ /* 0x002fc6000f8e0207 */
[----:B--2---:R-:W-:-:S04]  /*00b0*/  ISETP.GE.AND P0, PT, R3, R4, PT ;  /* 0x000000040300720c */ /* 0x004fc80003f06270 */
[----:B------:R-:W-:-:S04]  /*00c0*/  ISETP.GE.OR P0, PT, R6, R5, P0 ;  /* 0x000000050600720c */ /* 0x000fc80000706670 */
[----:B---3--:R-:W-:-:S13]  /*00d0*/  ISETP.LT.OR P0, PT, R0, 0x1, P0 ;  /* 0x000000010000780c */ /* 0x008fda0000701670 */
[----:B------:R-:W-:Y:S05]  /*00e0*/  @P0 EXIT ;  /* 0x000000000000094d */ /* 0x000fea0003800000 */
[----:B------:R-:W0:Y:S01]  /*00f0*/  LDC.64 R10, c[0x0][0x390] ;  /* 0x0000e400ff0a7b82 */ /* 0x000e220000000a00 */
[----:B------:R-:W1:Y:S01]  /*0100*/  LDCU.64 UR6, c[0x0][0x358] ;  /* 0x00006b00ff0677ac */ /* 0x000e620008000a00 */
[----:B------:R-:W-:Y:S01]  /*0110*/  ISETP.GE.U32.AND P1, PT, R0, 0x8, PT ;  /* 0x000000080000780c */ /* 0x000fe20003f26070 */
[----:B------:R-:W-:Y:S01]  /*0120*/  IMAD R5, R6, R4, R3 ;  /* 0x0000000406057224 */ /* 0x000fe200078e0203 */
[----:B------:R-:W-:-:S04]  /*0130*/  LOP3.LUT R2, R0, 0x7, RZ, 0xc0, !PT ;  /* 0x0000000700027812 */ /* 0x000fc800078ec0ff */
[----:B------:R-:W-:Y:S01]  /*0140*/  ISETP.NE.AND P0, PT, R2, RZ, PT ;  /* 0x000000ff0200720c */ /* 0x000fe20003f05270 */
[----:B0-----:R-:W-:-:S04]  /*0150*/  IMAD.WIDE R10, R5, 0x8, R10 ;  /* 0x00000008050a7825 */ /* 0x001fc800078e020a */
[----:B------:R-:W-:Y:S01]  /*0160*/  IMAD R5, R6, R0, RZ ;  /* 0x0000000006057224 */ /* 0x000fe200078e02ff */
[----:B-1----:R0:W5:Y:S01]  /*0170*/  LDG.E.64 R16, desc[UR6][R10.64] ;  /* 0x000000060a107981 */ /* 0x002162000c1e1b00 */
[----:B------:R-:W-:Y:S01]  /*0180*/  HFMA2 R6, -RZ, RZ, 0, 0 ;  /* 0x00000000ff067431 */ /* 0x000fe200000001ff */
[----:B------:R-:W-:Y:S06]  /*0190*/  @!P1 BRA `(.L_x_0) ;  /* 0x0000000000e09947 */ /* 0x000fec0003800000 */
[----:B------:R-:W1:Y:S01]  /*01a0*/  LDCU.64 UR4, c[0x0][0x380] ;  /* 0x00007000ff0477ac */ /* 0x000e620008000a00 */
[----:B------:R-:W-:Y:S02]  /*01b0*/  LOP3.LUT R6, R0, 0x7ffffff8, RZ, 0xc0, !PT ;  /* 0x7ffffff800067812 */ /* 0x000fe400078ec0ff */
[----:B------:R-:W-:Y:S02]  /*01c0*/  MOV R8, R5 ;  /* 0x0000000500087202 */ /* 0x000fe40000000f00 */
[----:B------:R-:W-:Y:S02]  /*01d0*/  MOV R9, R3 ;  /* 0x0000000300097202 */ /* 0x000fe40000000f00 */
[----:B------:R-:W-:Y:S01]  /*01e0*/  IADD3 R7, PT, PT, -R6, RZ, RZ ;  /* 0x000000ff06077210 */ /* 0x000fe20007ffe1ff */
[----:B-1----:R-:W-:-:S04]  /*01f0*/  UIADD3 UR4, UP0, UPT, UR4, 0x20, URZ ;  /* 0x0000002004047890 */ /* 0x002fc8000ff1e0ff */
[----:B------:R-:W-:-:S12]  /*0200*/  UIADD3.X UR5, UPT, UPT, URZ, UR5, URZ, UP0, !UPT ;  /* 0x00000005ff057290 */ /* 0x000fd800087fe4ff */
.L_x_1:
[----:B------:R-:W1:Y:S01]  /*0210*/  LDC.64 R20, c[0x0][0x388] ;  /* 0x0000e200ff147b82 */ /* 0x000e620000000a00 */
[----:B------:R-:W-:Y:S02]  /*0220*/  MOV R12, UR4 ;  /* 0x00000004000c7c02 */ /* 0x000fe40008000f00 */
[----:B------:R-:W-:-:S03]  /*0230*/  MOV R13, UR5 ;  /* 0x00000005000d7c02 */ /* 0x000fc60008000f00 */
[----:B------:R-:W-:-:S05]  /*0240*/  IMAD.WIDE R12, R8, 0x8, R12 ;  /* 0x00000008080c7825 */ /* 0x000fca00078e020c */
[----:B------:R-:W2:Y:S01]  /*0250*/  LDG.E.64 R14, desc[UR6][R12.64+-0x20] ;  /* 0xffffe0060c0e7981 */ /* 0x000ea2000c1e1b00 */
[----:B-1----:R-:W-:-:S05]  /*0260*/  IMAD.WIDE R20, R9, 0x8, R20 ;  /* 0x0000000809147825 */ /* 0x002fca00078e0214 */
[----:B---3--:R-:W2:Y:S01]  /*0270*/  LDG.E.64 R22, desc[UR6][R20.64] ;  /* 0x0000000614167981 */ /* 0x008ea2000c1e1b00 */
[----:B------:R-:W-:Y:S01]  /*0280*/  IMAD.WIDE R24, R4, 0x8, R20 ;  /* 0x0000000804187825 */ /* 0x000fe200078e0214 */
[----:B--2--5:R-:W-:-:S07]  /*0290*/  DFMA R22, R22, R14, R16 ;  /* 0x0000000e1616722b */ /* 0x024fce0000000010 */
[----:B------:R1:W-:Y:S04]  /*02a0*/  STG.E.64 desc[UR6][R10.64], R22 ;  /* 0x000000160a007986 */ /* 0x0003e8000c101b06 */
[----:B------:R-:W2:Y:S04]  /*02b0*/  LDG.E.64 R16, desc[UR6][R24.64] ;  /* 0x0000000618107981 */ /* 0x000ea8000c1e1b00 */
[----:B------:R-:W2:Y:S01]  /*02c0*/  LDG.E.64 R14, desc[UR6][R12.64+-0x18] ;  /* 0xffffe8060c0e7981 */ /* 0x000ea2000c1e1b00 */
[----:B------:R-:W-:Y:S01]  /*02d0*/  IMAD.WIDE R26, R4, 0x8, R24 ;  /* 0x00000008041a7825 */ /* 0x000fe200078e0218 */
[----:B--2---:R-:W-:-:S07]  /*02e0*/  DFMA R16, R16, R14, R22 ;  /* 0x0000000e1010722b */ /* 0x004fce0000000016 */
[----:B------:R2:W-:Y:S04]  /*02f0*/  STG.E.64 desc[UR6][R10.64], R16 ;  /* 0x000000100a007986 */ /* 0x0005e8000c101b06 */
[----:B------:R-:W3:Y:S04]  /*0300*/  LDG.E.64 R18, desc[UR6][R26.64] ;  /* 0x000000061a127981 */ /* 0x000ee8000c1e1b00 */
[----:B------:R-:W3:Y:S01]  /*0310*/  LDG.E.64 R14, desc[UR6][R12.64+-0x10] ;  /* 0xfffff0060c0e7981 */ /* 0x000ee2000c1e1b00 */
[----:B------:R-:W-:Y:S01]  /*0320*/  IMAD.WIDE R20, R4, 0x8, R26 ;  /* 0x0000000804147825 */ /* 0x000fe200078e021a */
[----:B---3--:R-:W-:-:S07]  /*0330*/  DFMA R18, R18, R14, R16 ;  /* 0x0000000e1212722b */ /* 0x008fce0000000010 */
[----:B------:R3:W-:Y:S04]  /*0340*/  STG.E.64 desc[UR6][R10.64], R18 ;  /* 0x000000120a007986 */ /* 0x0007e8000c101b06 */
[----:B-1----:R-:W4:Y:S04]  /*0350*/  LDG.E.64 R22, desc[UR6][R20.64] ;  /* 0x0000000614167981 */ /* 0x002f28000c1e1b00 */
[----:B------:R-:W4:Y:S01]  /*0360*/  LDG.E.64 R14, desc[UR6][R12.64+-0x8] ;  /* 0xfffff8060c0e7981 */ /* 0x000f22000c1e1b00 */
[----:B------:R-:W-:Y:S01]  /*0370*/  IMAD.WIDE R24, R4, 0x8, R20 ;  /* 0x0000000804187825 */ /* 0x000fe200078e0214 */
[----:B----4-:R-:W-:-:S07]  /*0380*/  DFMA R22, R22, R14, R18 ;  /* 0x0000000e1616722b */ /* 0x010fce0000000012 */
[----:B------:R1:W-:Y:S04]  /*0390*/  STG.E.64 desc[UR6][R10.64], R22 ;  /* 0x000000160a007986 */ /* 0x0003e8000c101b06 */
[----:B--2---:R-:W2:Y:S04]  /*03a0*/  LDG.E.64 R16, desc[UR6][R24.64] ;  /* 0x0000000618107981 */ /* 0x004ea8000c1e1b00 */
[----:B------:R-:W2:Y:S02]  /*03b0*/  LDG.E.64 R14, desc[UR6][R12.64] ;  /* 0x000000060c0e7981 */ /* 0x000ea4000c1e1b00 */
[----:B--2---:R-:W-:Y:S01]  /*03c0*/  DFMA R16, R16, R14, R22 ;  /* 0x0000000e1010722b */ /* 0x004fe20000000016 */
[----:B------:R-:W-:-:S06]  /*03d0*/  IMAD.WIDE R14, R4, 0x8, R24 ;  /* 0x00000008040e7825 */ /* 0x000fcc00078e0218 */
[----:B------:R2:W-:Y:S04]  /*03e0*/  STG.E.64 desc[UR6][R10.64], R16 ;  /* 0x000000100a007986 */ /* 0x0005e8000c101b06 */
[----:B---3--:R-:W3:Y:S04]  /*03f0*/  LDG.E.64 R18, desc[UR6][R14.64] ;  /* 0x000000060e127981 */ /* 0x008ee8000c1e1b00 */
[----:B------:R-:W3:Y:S02]  /*0400*/  LDG.E.64 R20, desc[UR6][R12.64+0x8] ;  /* 0x000008060c147981 */ /* 0x000ee4000c1e1b00 */
[----:B---3--:R-:W-:Y:S01]  /*0410*/  DFMA R18, R18, R20, R16 ;  /* 0x000000141212722b */ /* 0x008fe20000000010 */
[----:B------:R-:W-:-:S06]  /*0420*/  IMAD.WIDE R20, R4, 0x8, R14 ;  /* 0x0000000804147825 */ /* 0x000fcc00078e020e */
[----:B------:R3:W-:Y:S04]  /*0430*/  STG.E.64 desc[UR6][R10.64], R18 ;  /* 0x000000120a007986 */ /* 0x0007e8000c101b06 */
[----:B-1----:R-:W4:Y:S04]  /*0440*/  LDG.E.64 R22, desc[UR6][R20.64] ;  /* 0x0000000614167981 */ /* 0x002f28000c1e1b00 */
[----:B------:R-:W4:Y:S01]  /*0450*/  LDG.E.64 R24, desc[UR6][R12.64+0x10] ;  /* 0x000010060c187981 */ /* 0x000f22000c1e1b00 */
[----:B------:R-:W-:Y:S01]  /*0460*/  IADD3 R7, PT, PT, R7, 0x8, RZ ;  /* 0x0000000807077810 */ /* 0x000fe20007ffe0ff */
[----:B----4-:R-:W-:Y:S01]  /*0470*/  DFMA R22, R22, R24, R18 ;  /* 0x000000181616722b */ /* 0x010fe20000000012 */
[----:B------:R-:W-:-:S06]  /*0480*/  IMAD.WIDE R24, R4, 0x8, R20 ;  /* 0x0000000804187825 */ /* 0x000fcc00078e0214 */
[----:B------:R3:W-:Y:S04]  /*0490*/  STG.E.64 desc[UR6][R10.64], R22 ;  /* 0x000000160a007986 */ /* 0x0007e8000c101b06 */
[----:B------:R-:W4:Y:S04]  /*04a0*/  LDG.E.64 R24, desc[UR6][R24.64] ;  /* 0x0000000618187981 */ /* 0x000f28000c1e1b00 */
[----:B--2---:R-:W4:Y:S01]  /*04b0*/  LDG.E.64 R16, desc[UR6][R12.64+0x18] ;  /* 0x000018060c107981 */ /* 0x004f22000c1e1b00 */
[----:B------:R-:W-:Y:S02]  /*04c0*/  ISETP.NE.AND P1, PT, R7, RZ, PT ;  /* 0x000000ff0700720c */ /* 0x000fe40003f25270 */
[----:B------:R-:W-:-:S02]  /*04d0*/  LEA R9, R4, R9, 0x3 ;  /* 0x0000000904097211 */ /* 0x000fc400078e18ff */
[----:B------:R-:W-:Y:S01]  /*04e0*/  IADD3 R8, PT, PT, R8, 0x8, RZ ;  /* 0x0000000808087810 */ /* 0x000fe20007ffe0ff */
[----:B----4-:R-:W-:-:S07]  /*04f0*/  DFMA R16, R24, R16, R22 ;  /* 0x000000101810722b */ /* 0x010fce0000000016 */
[----:B------:R3:W-:Y:S01]  /*0500*/  STG.E.64 desc[UR6][R10.64], R16 ;  /* 0x000000100a007986 */ /* 0x0007e2000c101b06 */
[----:B------:R-:W-:Y:S05]  /*0510*/  @P1 BRA `(.L_x_1) ;  /* 0xfffffffc003c1947 */ /* 0x000fea000383ffff */
.L_x_0:
[----:B------:R-:W-:Y:S05]  /*0520*/  @!P0 EXIT ;  /* 0x000000000000894d */ /* 0x000fea0003800000 */
[----:B------:R-:W-:Y:S02]  /*0530*/  ISETP.GE.U32.AND P0, PT, R2, 0x4, PT ;  /* 0x000000040200780c */ /* 0x000fe40003f06070 */
[----:B------:R-:W-:-:S04]  /*0540*/  LOP3.LUT R7, R0, 0x3, RZ, 0xc0, !PT ;  /* 0x0000000300077812 */ /* 0x000fc800078ec0ff */
[----:B------:R-:W-:-:S07]  /*0550*/  ISETP.NE.AND P1, PT, R7, RZ, PT ;  /* 0x000000ff0700720c */ /* 0x000fce0003f25270 */
[----:B------:R-:W-:Y:S06]  /*0560*/  @!P0 BRA `(.L_x_2) ;  /* 0x0000000000688947 */ /* 0x000fec0003800000 */
[----:B------:R-:W1:Y:S01]  /*0570*/  LDC.64 R12, c[0x0][0x388] ;  /* 0x0000e200ff0c7b82 */ /* 0x000e620000000a00 */
[----:B---3--:R-:W-:Y:S01]  /*0580*/  IADD3 R19, PT, PT, R5, R6, RZ ;  /* 0x0000000605137210 */ /* 0x008fe20007ffe0ff */
[----:B------:R-:W-:-:S06]  /*0590*/  IMAD R15, R6, R4, R3 ;  /* 0x00000004060f7224 */ /* 0x000fcc00078e0203 */
[----:B------:R-:W2:Y:S01]  /*05a0*/  LDC.64 R8, c[0x0][0x380] ;  /* 0x0000e000ff087b82 */ /* 0x000ea20000000a00 */
[----:B-1----:R-:W-:-:S05]  /*05b0*/  IMAD.WIDE R12, R15, 0x8, R12 ;  /* 0x000000080f0c7825 */ /* 0x002fca00078e020c */
[----:B------:R-:W3:Y:S01]  /*05c0*/  LDG.E.64 R14, desc[UR6][R12.64] ;  /* 0x000000060c0e7981 */ /* 0x000ee2000c1e1b00 */
[----:B--2---:R-:W-:-:S05]  /*05d0*/  IMAD.WIDE R8, R19, 0x8, R8 ;  /* 0x0000000813087825 */ /* 0x004fca00078e0208 */
[----:B------:R-:W3:Y:S02]  /*05e0*/  LDG.E.64 R18, desc[UR6][R8.64] ;  /* 0x0000000608127981 */ /* 0x000ee4000c1e1b00 */
[----:B---3-5:R-:W-:Y:S01]  /*05f0*/  DFMA R14, R14, R18, R16 ;  /* 0x000000120e0e722b */ /* 0x028fe20000000010 */
[----:B------:R-:W-:-:S06]  /*0600*/  IMAD.WIDE R16, R4, 0x8, R12 ;  /* 0x0000000804107825 */ /* 0x000fcc00078e020c */
[----:B------:R1:W-:Y:S04]  /*0610*/  STG.E.64 desc[UR6][R10.64], R14 ;  /* 0x0000000e0a007986 */ /* 0x0003e8000c101b06 */
[----:B------:R-:W2:Y:S04]  /*0620*/  LDG.E.64 R18, desc[UR6][R16.64] ;  /* 0x0000000610127981 */ /* 0x000ea8000c1e1b00 */
[----:B------:R-:W2:Y:S02]  /*0630*/  LDG.E.64 R20, desc[UR6][R8.64+0x8] ;  /* 0x0000080608147981 */ /* 0x000ea4000c1e1b00 */
[----:B--2---:R-:W-:Y:S01]  /*0640*/  DFMA R18, R18, R20, R14 ;  /* 0x000000141212722b */ /* 0x004fe2000000000e */
        /* <DEDUP_REMOVED lines=8> */
[----:B------:R-:W2:Y:S01]  /*06d0*/  LDG.E.64 R16, desc[UR6][R8.64+0x18] ;  /* 0x0000180608107981 */ /* 0x000ea2000c1e1b00 */
[----:B------:R-:W-:Y:S01]  /*06e0*/  IADD3 R6, PT, PT, R6, 0x4, RZ ;  /* 0x0000000406067810 */ /* 0x000fe20007ffe0ff */
[----:B--2---:R-:W-:-:S07]  /*06f0*/  DFMA R16, R22, R16, R12 ;  /* 0x000000101610722b */ /* 0x004fce000000000c */
[----:B------:R1:W-:Y:S04]  /*0700*/  STG.E.64 desc[UR6][R10.64], R16 ;  /* 0x000000100a007986 */ /* 0x0003e8000c101b06 */
.L_x_2:
[----:B------:R-:W-:Y:S05]  /*0710*/  @!P1 EXIT ;  /* 0x000000000000994d */ /* 0x000fea0003800000 */
[----:B------:R-:W-:Y:S02]  /*0720*/  ISETP.NE.AND P0, PT, R7, 0x1, PT ;  /* 0x000000010700780c */ /* 0x000fe40003f05270 */
[----:B------:R-:W-:-:S04]  /*0730*/  LOP3.LUT R0, R0, 0x1, RZ, 0xc0, !PT ;  /* 0x0000000100007812 */ /* 0x000fc800078ec0ff */
[----:B------:R-:W-:-:S07]  /*0740*/  ISETP.NE.U32.AND P1, PT, R0, 0x1, PT ;  /* 0x000000010000780c */ /* 0x000fce0003f25070 */
[----:B------:R-:W-:Y:S06]  /*0750*/  @!P0 BRA `(.L_x_3) ;  /* 0x0000000000408947 */ /* 0x000fec0003800000 */
[----:B------:R-:W2:Y:S01]  /*0760*/  LDC.64 R8, c[0x0][0x388] ;  /* 0x0000e200ff087b82 */ /* 0x000ea20000000a00 */
[----:B-1-3--:R-:W-:Y:S01]  /*0770*/  IADD3 R19, PT, PT, R5, R6, RZ ;  /* 0x0000000605137210 */ /* 0x00afe20007ffe0ff */
[----:B------:R-:W-:-:S06]  /*0780*/  IMAD R15, R6, R4, R3 ;  /* 0x00000004060f7224 */ /* 0x000fcc00078e0203 */
[----:B------:R-:W1:Y:S01]  /*0790*/  LDC.64 R12, c[0x0][0x380] ;  /* 0x0000e000ff0c7b82 */ /* 0x000e620000000a00 */
[----:B--2---:R-:W-:-:S05]  /*07a0*/  IMAD.WIDE R14, R15, 0x8, R8 ;  /* 0x000000080f0e7825 */ /* 0x004fca00078e0208 */
[----:B------:R-:W2:Y:S01]  /*07b0*/  LDG.E.64 R8, desc[UR6][R14.64] ;  /* 0x000000060e087981 */ /* 0x000ea2000c1e1b00 */
[----:B-1----:R-:W-:-:S05]  /*07c0*/  IMAD.WIDE R18, R19, 0x8, R12 ;  /* 0x0000000813127825 */ /* 0x002fca00078e020c */
[----:B------:R-:W2:Y:S01]  /*07d0*/  LDG.E.64 R12, desc[UR6][R18.64] ;  /* 0x00000006120c7981 */ /* 0x000ea2000c1e1b00 */
[----:B------:R-:W-:Y:S01]  /*07e0*/  IMAD.WIDE R20, R4, 0x8, R14 ;  /* 0x0000000804147825 */ /* 0x000fe200078e020e */
[----:B--2--5:R-:W-:-:S07]  /*07f0*/  DFMA R8, R8, R12, R16 ;  /* 0x0000000c0808722b */ /* 0x024fce0000000010 */
[----:B------:R2:W-:Y:S04]  /*0800*/  STG.E.64 desc[UR6][R10.64], R8 ;  /* 0x000000080a007986 */ /* 0x0005e8000c101b06 */
[----:B------:R-:W3:Y:S04]  /*0810*/  LDG.E.64 R16, desc[UR6][R20.64] ;  /* 0x0000000614107981 */ /* 0x000ee8000c1e1b00 */
[----:B------:R-:W3:Y:S01]  /*0820*/  LDG.E.64 R12, desc[UR6][R18.64+0x8] ;  /* 0x00000806120c7981 */ /* 0x000ee2000c1e1b00 */
[----:B------:R-:W-:Y:S01]  /*0830*/  IADD3 R6, PT, PT, R6, 0x2, RZ ;  /* 0x0000000206067810 */ /* 0x000fe20007ffe0ff */
[----:B---3--:R-:W-:-:S07]  /*0840*/  DFMA R16, R16, R12, R8 ;  /* 0x0000000c1010722b */ /* 0x008fce0000000008 */
[----:B------:R2:W-:Y:S04]  /*0850*/  STG.E.64 desc[UR6][R10.64], R16 ;  /* 0x000000100a007986 */ /* 0x0005e8000c101b06 */
.L_x_3:
[----:B------:R-:W-:Y:S05]  /*0860*/  @P1 EXIT ;  /* 0x000000000000194d */ /* 0x000fea0003800000 */
[----:B--2---:R-:W2:Y:S01]  /*0870*/  LDC.64 R8, c[0x0][0x388] ;  /* 0x0000e200ff087b82 */ /* 0x004ea20000000a00 */
[----:B------:R-:W-:Y:S01]  /*0880*/  IADD3 R5, PT, PT, R5, R6, RZ ;  /* 0x0000000605057210 */ /* 0x000fe20007ffe0ff */
[----:B------:R-:W-:-:S06]  /*0890*/  IMAD R3, R6, R4, R3 ;  /* 0x0000000406037224 */ /* 0x000fcc00078e0203 */
[----:B-1----:R-:W1:Y:S01]  /*08a0*/  LDC.64 R12, c[0x0][0x380] ;  /* 0x0000e000ff0c7b82 */ /* 0x002e620000000a00 */
[----:B--2---:R-:W-:-:S06]  /*08b0*/  IMAD.WIDE R2, R3, 0x8, R8 ;  /* 0x0000000803027825 */ /* 0x004fcc00078e0208 */
[----:B------:R-:W3:Y:S01]  /*08c0*/  LDG.E.64 R2, desc[UR6][R2.64] ;  /* 0x0000000602027981 */ /* 0x000ee2000c1e1b00 */
[----:B-1----:R-:W-:-:S06]  /*08d0*/  IMAD.WIDE R4, R5, 0x8, R12 ;  /* 0x0000000805047825 */ /* 0x002fcc00078e020c */
[----:B------:R-:W3:Y:S02]  /*08e0*/  LDG.E.64 R4, desc[UR6][R4.64] ;  /* 0x0000000604047981 */ /* 0x000ee4000c1e1b00 */
[----:B---3-5:R-:W-:-:S07]  /*08f0*/  DFMA R16, R2, R4, R16 ;  /* 0x000000040210722b */ /* 0x028fce0000000010 */
[----:B------:R-:W-:Y:S01]  /*0900*/  STG.E.64 desc[UR6][R10.64], R16 ;  /* 0x000000100a007986 */ /* 0x000fe2000c101b06 */
[----:B------:R-:W-:Y:S05]  /*0910*/  EXIT ;  /* 0x000000000000794d */ /* 0x000fea0003800000 */
.L_x_4:
[----:B------:R-:W-:-:S00]  /*0920*/  BRA `(.L_x_4) ;  /* 0xfffffffc00fc7947 */ /* 0x000fc0000383ffff */
[----:B------:R-:W-:-:S00]  /*0930*/  NOP ;  /* 0x0000000000007918 */ /* 0x000fc00000000000 */
        /* <DEDUP_REMOVED lines=12> */
.L_x_5:


//--------------------- .nv.shared.reserved.0     --------------------------
	.section	.nv.shared.reserved.0,"aw",@nobits
	.weak		__nv_reservedSMEM_offset_0_alias
	.size		__nv_reservedSMEM_offset_0_alias, 0, 64
	.other		__nv_reservedSMEM_offset_0_alias,@"STO_CUDA_RESERVED_SHARED STV_DEFAULT"
__nv_reservedSMEM_offset_0_alias:
	.zero		0
	.zero		64


//--------------------- .nv.constant0._Z9matrixMulPdS_S_iii --------------------------
	.section	.nv.constant0._Z9matrixMulPdS_S_iii,"a",@progbits
	.sectionflags	@""
	.align	4
.nv.constant0._Z9matrixMulPdS_S_iii:
	.zero		932


//--------------------- SYMBOLS --------------------------

	.type		.nv.reservedSmem.offset0,@object
	.size		.nv.reservedSmem.offset0,0x4
